	.headerflags	@"EF_CUDA_TEXMODE_UNIFIED EF_CUDA_64BIT_ADDRESS EF_CUDA_ACCELERATORS EF_CUDA_SM90 EF_CUDA_VIRTUAL_SM(EF_CUDA_SM90)"
	.elftype	@"ET_EXEC"


//--------------------- .nv.info                  --------------------------
	.section	.nv.info,"",@"SHT_CUDA_INFO"
	.align	4


	//----- nvinfo : EIATTR_REGCOUNT
	.align		4
        /*0000*/ 	.byte	0x04, 0x2f
        /*0002*/ 	.short	(.L_3 - .L_2)
	.align		4
.L_2:
        /*0004*/ 	.word	index@(triton_poi_fused__native_batch_norm_legit_no_training_convolution_relu_0)
        /*0008*/ 	.word	0x00000016


	//----- nvinfo : EIATTR_MIN_STACK_SIZE
	.align		4
.L_3:
        /*000c*/ 	.byte	0x04, 0x12
        /*000e*/ 	.short	(.L_5 - .L_4)
	.align		4
.L_4:
        /*0010*/ 	.word	index@(triton_poi_fused__native_batch_norm_legit_no_training_convolution_relu_0)
        /*0014*/ 	.word	0x00000000


	//----- nvinfo : EIATTR_FRAME_SIZE
	.align		4
.L_5:
        /*0018*/ 	.byte	0x04, 0x11
        /*001a*/ 	.short	(.L_7 - .L_6)
	.align		4
.L_6:
        /*001c*/ 	.word	index@(triton_poi_fused__native_batch_norm_legit_no_training_convolution_relu_0)
        /*0020*/ 	.word	0x00000000


	//----- nvinfo : EIATTR_MIN_STACK_SIZE
	.align		4
.L_7:
        /*0024*/ 	.byte	0x04, 0x12
        /*0026*/ 	.short	(.L_9 - .L_8)
	.align		4
.L_8:
        /*0028*/ 	.word	index@(triton_poi_fused__native_batch_norm_legit_no_training_convolution_relu_0)
        /*002c*/ 	.word	0x00000000
.L_9:


//--------------------- .nv.info.triton_poi_fused__native_batch_norm_legit_no_training_convolution_relu_0 --------------------------
	.section	.nv.info.triton_poi_fused__native_batch_norm_legit_no_training_convolution_relu_0,"",@"SHT_CUDA_INFO"
	.sectionflags	@""
	.align	4


	//----- nvinfo : EIATTR_CUDA_API_VERSION
	.align		4
        /*0000*/ 	.byte	0x04, 0x37
        /*0002*/ 	.short	(.L_11 - .L_10)
.L_10:
        /*0004*/ 	.word	0x0000007c


	//----- nvinfo : EIATTR_KPARAM_INFO
	.align		4
.L_11:
        /*0008*/ 	.byte	0x04, 0x17
        /*000a*/ 	.short	(.L_13 - .L_12)
.L_12:
        /*000c*/ 	.word	0x00000000
        /*0010*/ 	.short	0x0007
        /*0012*/ 	.short	0x0038
        /*0014*/ 	.byte	0x00, 0xf0, 0x11, 0x00


	//----- nvinfo : EIATTR_KPARAM_INFO
	.align		4
.L_13:
        /*0018*/ 	.byte	0x04, 0x17
        /*001a*/ 	.short	(.L_15 - .L_14)
.L_14:
        /*001c*/ 	.word	0x00000000
        /*0020*/ 	.short	0x0006
        /*0022*/ 	.short	0x0030
        /*0024*/ 	.byte	0x00, 0xf4, 0x21, 0x00


	//----- nvinfo : EIATTR_KPARAM_INFO
	.align		4
.L_15:
        /*0028*/ 	.byte	0x04, 0x17
        /*002a*/ 	.short	(.L_17 - .L_16)
.L_16:
        /*002c*/ 	.word	0x00000000
        /*0030*/ 	.short	0x0005
        /*0032*/ 	.short	0x0028
        /*0034*/ 	.byte	0x00, 0xf4, 0x21, 0x00


	//----- nvinfo : EIATTR_KPARAM_INFO
	.align		4
.L_17:
        /*0038*/ 	.byte	0x04, 0x17
        /*003a*/ 	.short	(.L_19 - .L_18)
.L_18:
        /*003c*/ 	.word	0x00000000
        /*0040*/ 	.short	0x0004
        /*0042*/ 	.short	0x0020
        /*0044*/ 	.byte	0x00, 0xf4, 0x21, 0x00


	//----- nvinfo : EIATTR_KPARAM_INFO
	.align		4
.L_19:
        /*0048*/ 	.byte	0x04, 0x17
        /*004a*/ 	.short	(.L_21 - .L_20)
.L_20:
        /*004c*/ 	.word	0x00000000
        /*0050*/ 	.short	0x0003
        /*0052*/ 	.short	0x0018
        /*0054*/ 	.byte	0x00, 0xf4, 0x21, 0x00


	//----- nvinfo : EIATTR_KPARAM_INFO
	.align		4
.L_21:
        /*0058*/ 	.byte	0x04, 0x17
        /*005a*/ 	.short	(.L_23 - .L_22)
.L_22:
        /*005c*/ 	.word	0x00000000
        /*0060*/ 	.short	0x0002
        /*0062*/ 	.short	0x0010
        /*0064*/ 	.byte	0x00, 0xf4, 0x21, 0x00


	//----- nvinfo : EIATTR_KPARAM_INFO
	.align		4
.L_23:
        /*0068*/ 	.byte	0x04, 0x17
        /*006a*/ 	.short	(.L_25 - .L_24)
.L_24:
        /*006c*/ 	.word	0x00000000
        /*0070*/ 	.short	0x0001
        /*0072*/ 	.short	0x0008
        /*0074*/ 	.byte	0x00, 0xf4, 0x21, 0x00


	//----- nvinfo : EIATTR_KPARAM_INFO
	.align		4
.L_25:
        /*0078*/ 	.byte	0x04, 0x17
        /*007a*/ 	.short	(.L_27 - .L_26)
.L_26:
        /*007c*/ 	.word	0x00000000
        /*0080*/ 	.short	0x0000
        /*0082*/ 	.short	0x0000
        /*0084*/ 	.byte	0x00, 0xf4, 0x21, 0x00


	//----- nvinfo : EIATTR_SPARSE_MMA_MASK
	.align		4
.L_27:
        /*0088*/ 	.byte	0x03, 0x50
        /*008a*/ 	.short	0x0000


	//----- nvinfo : EIATTR_MAXREG_COUNT
	.align		4
        /*008c*/ 	.byte	0x03, 0x1b
        /*008e*/ 	.short	0x00ff


	//----- nvinfo : EIATTR_EXIT_INSTR_OFFSETS
	.align		4
        /*0090*/ 	.byte	0x04, 0x1c
        /*0092*/ 	.short	(.L_29 - .L_28)


	//   ....[0]....
.L_28:
        /*0094*/ 	.word	0x00000400


	//----- nvinfo : EIATTR_REQNTID
	.align		4
.L_29:
        /*0098*/ 	.byte	0x04, 0x10
        /*009a*/ 	.short	(.L_31 - .L_30)
.L_30:
        /*009c*/ 	.word	0x00000100
        /*00a0*/ 	.word	0x00000001
        /*00a4*/ 	.word	0x00000001


	//----- nvinfo : EIATTR_CBANK_PARAM_SIZE
	.align		4
.L_31:
        /*00a8*/ 	.byte	0x03, 0x19
        /*00aa*/ 	.short	0x003c


	//----- nvinfo : EIATTR_PARAM_CBANK
	.align		4
        /*00ac*/ 	.byte	0x04, 0x0a
        /*00ae*/ 	.short	(.L_33 - .L_32)
	.align		4
.L_32:
        /*00b0*/ 	.word	index@(.nv.constant0.triton_poi_fused__native_batch_norm_legit_no_training_convolution_relu_0)
        /*00b4*/ 	.short	0x0210
        /*00b6*/ 	.short	0x003c


	//----- nvinfo : EIATTR_SW_WAR
	.align		4
.L_33:
        /*00b8*/ 	.byte	0x04, 0x36
        /*00ba*/ 	.short	(.L_35 - .L_34)
.L_34:
        /*00bc*/ 	.word	0x00000008
.L_35:


//--------------------- .nv.callgraph             --------------------------
	.section	.nv.callgraph,"",@"SHT_CUDA_CALLGRAPH"
	.align	4
	.sectionentsize	8
	.align		4
        /*0000*/ 	.word	0x00000000
	.align		4
        /*0004*/ 	.word	0xffffffff
	.align		4
        /*0008*/ 	.word	0x00000000
	.align		4
        /*000c*/ 	.word	0xfffffffe
	.align		4
        /*0010*/ 	.word	0x00000000
	.align		4
        /*0014*/ 	.word	0xfffffffd
	.align		4
        /*0018*/ 	.word	0x00000000
	.align		4
        /*001c*/ 	.word	0xfffffffc


//--------------------- .nv.constant4             --------------------------
	.section	.nv.constant4,"a",@progbits
	.align	8
	.align		8
.nv.constant4:
        /*0000*/ 	.dword	_$_str
	.align		8
        /*0008*/ 	.dword	_$_str_$_2


//--------------------- .text.triton_poi_fused__native_batch_norm_legit_no_training_convolution_relu_0 --------------------------
	.section	.text.triton_poi_fused__native_batch_norm_legit_no_training_convolution_relu_0,"ax",@progbits
	.align	128
        .global         triton_poi_fused__native_batch_norm_legit_no_training_convolution_relu_0
        .type           triton_poi_fused__native_batch_norm_legit_no_training_convolution_relu_0,@function
        .size           triton_poi_fused__native_batch_norm_legit_no_training_convolution_relu_0,(.L_x_1 - triton_poi_fused__native_batch_norm_legit_no_training_convolution_relu_0)
        .other          triton_poi_fused__native_batch_norm_legit_no_training_convolution_relu_0,@"STO_CUDA_ENTRY STV_DEFAULT"
triton_poi_fused__native_batch_norm_legit_no_training_convolution_relu_0:
.text.triton_poi_fused__native_batch_norm_legit_no_training_convolution_relu_0:
[----:B------:R-:W-:Y:S01]  /*0000*/  LDC R1, c[0x0][0x28] ;  /* 0x00000a00ff017b82 */ /* 0x000fe20000000800 */
[----:B------:R-:W1:Y:S07]  /*0010*/  S2R R0, SR_TID.X ;  /* 0x0000000000007919 */ /* 0x000e6e0000002100 */
[----:B------:R-:W2:Y:S01]  /*0020*/  LDC.64 R14, c[0x0][0x228] ;  /* 0x00008a00ff0e7b82 */ /* 0x000ea20000000a00 */
[----:B------:R-:W-:Y:S01]  /*0030*/  ULDC.64 UR4, c[0x0][0x208] ;  /* 0x0000820000047ab9 */ /* 0x000fe20000000a00 */
[----:B------:R-:W3:Y:S06]  /*0040*/  S2R R5, SR_CTAID.X ;  /* 0x0000000000057919 */ /* 0x000eec0000002500 */
[----:B------:R-:W4:Y:S08]  /*0050*/  LDC.64 R10, c[0x0][0x218] ;  /* 0x00008600ff0a7b82 */ /* 0x000f300000000a00 */
[----:B------:R-:W5:Y:S08]  /*0060*/  LDC.64 R12, c[0x0][0x220] ;  /* 0x00008800ff0c7b82 */ /* 0x000f700000000a00 */
[----:B------:R-:W2:Y:S01]  /*0070*/  LDC.64 R16, c[0x0][0x230] ;  /* 0x00008c00ff107b82 */ /* 0x000ea20000000a00 */
[----:B-1----:R-:W-:-:S02]  /*0080*/  SHF.L.U32 R0, R0, 0x1, RZ ;  /* 0x0000000100007819 */ /* 0x002fc400000006ff */
[----:B---3--:R-:W-:Y:S02]  /*0090*/  SHF.R.S32.HI R3, RZ, 0x16, R5 ;  /* 0x00000016ff037819 */ /* 0x008fe40000011405 */
[----:B------:R-:W-:Y:S02]  /*00a0*/  LOP3.LUT R0, R0, 0x1fe, RZ, 0xc0, !PT ;  /* 0x000001fe00007812 */ /* 0x000fe400078ec0ff */
[----:B------:R-:W-:Y:S02]  /*00b0*/  SGXT R3, R3, 0x1 ;  /* 0x000000010303781a */ /* 0x000fe40000000200 */
[----:B------:R-:W-:Y:S02]  /*00c0*/  LEA R0, R5, R0, 0x9 ;  /* 0x0000000005007211 */ /* 0x000fe400078e48ff */
[----:B------:R-:W1:Y:S02]  /*00d0*/  LDC.64 R4, c[0x0][0x238] ;  /* 0x00008e00ff047b82 */ /* 0x000e640000000a00 */
[----:B------:R-:W-:-:S04]  /*00e0*/  LEA.HI R3, R3, R0, RZ, 0x12 ;  /* 0x0000000003037211 */ /* 0x000fc800078f90ff */
[----:B------:R-:W-:-:S04]  /*00f0*/  SHF.R.S32.HI R3, RZ, 0x12, R3 ;  /* 0x00000012ff037819 */ /* 0x000fc80000011403 */
[----:B------:R-:W-:-:S04]  /*0100*/  SHF.R.S32.HI R2, RZ, 0xf, R3 ;  /* 0x0000000fff027819 */ /* 0x000fc80000011403 */
[----:B------:R-:W-:-:S04]  /*0110*/  LOP3.LUT R2, R2, 0xffff, RZ, 0xc0, !PT ;  /* 0x0000ffff02027812 */ /* 0x000fc800078ec0ff */
[----:B------:R-:W-:-:S04]  /*0120*/  LEA.HI R2, R2, R3, RZ, 0x16 ;  /* 0x0000000302027211 */ /* 0x000fc800078fb0ff */
[----:B------:R-:W-:-:S04]  /*0130*/  LOP3.LUT R2, R2, 0xffc0, RZ, 0xc0, !PT ;  /* 0x0000ffc002027812 */ /* 0x000fc800078ec0ff */
[----:B------:R-:W-:-:S04]  /*0140*/  IADD3 R2, RZ, -R2, RZ ;  /* 0x80000002ff027210 */ /* 0x000fc80007ffe0ff */
[----:B------:R-:W-:-:S04]  /*0150*/  PRMT R2, R2, 0x7710, RZ ;  /* 0x0000771002027816 */ /* 0x000fc800000000ff */
[----:B------:R-:W-:-:S04]  /*0160*/  IADD3 R3, R3, R2, RZ ;  /* 0x0000000203037210 */ /* 0x000fc80007ffe0ff */
[----:B------:R-:W-:Y:S02]  /*0170*/  PRMT R19, R3, 0x9910, RZ ;  /* 0x0000991003137816 */ /* 0x000fe400000000ff */
[----:B------:R-:W3:Y:S03]  /*0180*/  LDC.64 R2, c[0x0][0x210] ;  /* 0x00008400ff027b82 */ /* 0x000ee60000000a00 */
[----:B--2---:R-:W-:-:S05]  /*0190*/  IMAD.WIDE R14, R19, 0x4, R14 ;  /* 0x00000004130e7825 */ /* 0x004fca00078e020e */
[----:B------:R2:W2:Y:S01]  /*01a0*/  LDG.E.EL R18, desc[UR4][R14.64] ;  /* 0x000000040e127981 */ /* 0x0004a2000c2e1900 */
[----:B----4-:R-:W-:-:S04]  /*01b0*/  IMAD.WIDE R10, R19, 0x4, R10 ;  /* 0x00000004130a7825 */ /* 0x010fc800078e020a */
[----:B-----5:R-:W-:Y:S01]  /*01c0*/  IMAD.WIDE R12, R19, 0x4, R12 ;  /* 0x00000004130c7825 */ /* 0x020fe200078e020c */
[----:B------:R4:W5:Y:S04]  /*01d0*/  LDG.E.EL R8, desc[UR4][R10.64] ;  /* 0x000000040a087981 */ /* 0x000968000c2e1900 */
[----:B------:R-:W5:Y:S01]  /*01e0*/  LDG.E.EL R9, desc[UR4][R12.64] ;  /* 0x000000040c097981 */ /* 0x000f62000c2e1900 */
[----:B---3--:R-:W-:-:S05]  /*01f0*/  IMAD.WIDE R2, R0, 0x4, R2 ;  /* 0x0000000400027825 */ /* 0x008fca00078e0202 */
[----:B------:R-:W5:Y:S01]  /*0200*/  LDG.E.64 R6, desc[UR4][R2.64] ;  /* 0x0000000402067981 */ /* 0x000f62000c1e1b00 */
[----:B0-2---:R-:W-:-:S04]  /*0210*/  IMAD.WIDE R14, R19, 0x4, R16 ;  /* 0x00000004130e7825 */ /* 0x005fc800078e0210 */
[----:B-1----:R-:W-:Y:S02]  /*0220*/  IMAD.WIDE R16, R19, 0x4, R4 ;  /* 0x0000000413107825 */ /* 0x002fe400078e0204 */
[----:B------:R-:W2:Y:S01]  /*0230*/  LDG.E.EL R14, desc[UR4][R14.64] ;  /* 0x000000040e0e7981 */ /* 0x000ea2000c2e1900 */
[----:B----4-:R-:W-:Y:S01]  /*0240*/  HFMA2.MMA R10, -RZ, RZ, 1.625, 0 ;  /* 0x3e800000ff0a7435 */ /* 0x010fe200000001ff */
[----:B------:R-:W0:Y:S02]  /*0250*/  LDC.64 R4, c[0x0][0x240] ;  /* 0x00009000ff047b82 */ /* 0x000e240000000a00 */
[----:B------:R-:W2:Y:S01]  /*0260*/  LDG.E.EL R17, desc[UR4][R16.64] ;  /* 0x0000000410117981 */ /* 0x000ea2000c2e1900 */
[----:B0-----:R-:W-:-:S04]  /*0270*/  IMAD.WIDE R4, R0, 0x4, R4 ;  /* 0x0000000400047825 */ /* 0x001fc800078e0204 */
[----:B------:R-:W-:-:S04]  /*0280*/  FADD R18, R18, 9.9999997473787516356e-06 ;  /* 0x3727c5ac12127421 */ /* 0x000fc80000000000 */
[----:B------:R-:W0:Y:S02]  /*0290*/  MUFU.SQRT R19, R18 ;  /* 0x0000001200137308 */ /* 0x000e240000002000 */
[C---:B0-----:R-:W-:Y:S02]  /*02a0*/  FSETP.GT.AND P0, PT, R19.reuse, 8.50705917302346158658e+37, PT ;  /* 0x7e8000001300780b */ /* 0x041fe40003f04000 */
[----:B------:R-:W-:-:S11]  /*02b0*/  FSETP.GEU.AND P1, PT, R19, 1.175494350822287508e-38, PT ;  /* 0x008000001300780b */ /* 0x000fd60003f2e000 */
[----:B------:R-:W-:-:S04]  /*02c0*/  @P0 FMUL R19, R19, 0.25 ;  /* 0x3e80000013130820 */ /* 0x000fc80000400000 */
[----:B------:R-:W-:-:S06]  /*02d0*/  @!P1 FMUL R19, R19, 16777216 ;  /* 0x4b80000013139820 */ /* 0x000fcc0000400000 */
[----:B------:R-:W0:Y:S01]  /*02e0*/  MUFU.RCP R19, R19 ;  /* 0x0000001300137308 */ /* 0x000e220000001000 */
[----:B------:R-:W-:Y:S01]  /*02f0*/  FSEL R10, R10, 1, P0 ;  /* 0x3f8000000a0a7808 */ /* 0x000fe20000000000 */
[--C-:B-----5:R-:W-:Y:S01]  /*0300*/  FADD R6, R6, R8.reuse ;  /* 0x0000000806067221 */ /* 0x120fe20000000000 */
[----:B------:R-:W-:-:S03]  /*0310*/  FADD R7, R7, R8 ;  /* 0x0000000807077221 */ /* 0x000fc60000000000 */
[----:B------:R-:W-:Y:S01]  /*0320*/  @!P1 FMUL R10, R10, 16777216 ;  /* 0x4b8000000a0a9820 */ /* 0x000fe20000400000 */
[C---:B------:R-:W-:Y:S01]  /*0330*/  FADD R8, -R9.reuse, R6 ;  /* 0x0000000609087221 */ /* 0x040fe20000000100 */
[----:B------:R-:W-:Y:S02]  /*0340*/  FADD R9, -R9, R7 ;  /* 0x0000000709097221 */ /* 0x000fe40000000100 */
[----:B0-----:R-:W-:-:S04]  /*0350*/  FMUL R10, R19, R10 ;  /* 0x0000000a130a7220 */ /* 0x001fc80000400000 */
[-C--:B------:R-:W-:Y:S01]  /*0360*/  FMUL R8, R8, R10.reuse ;  /* 0x0000000a08087220 */ /* 0x080fe20000400000 */
[----:B------:R-:W-:-:S03]  /*0370*/  FMUL R10, R9, R10 ;  /* 0x0000000a090a7220 */ /* 0x000fc60000400000 */
[C-C-:B--2---:R-:W-:Y:S01]  /*0380*/  FFMA R8, R14.reuse, R8, R17.reuse ;  /* 0x000000080e087223 */ /* 0x144fe20000000011 */
[----:B------:R-:W-:-:S04]  /*0390*/  FFMA R10, R14, R10, R17 ;  /* 0x0000000a0e0a7223 */ /* 0x000fc80000000011 */
[----:B------:R-:W-:Y:S02]  /*03a0*/  FSETP.GEU.AND P0, PT, R8, RZ, PT ;  /* 0x000000ff0800720b */ /* 0x000fe40003f0e000 */
[----:B------:R-:W-:Y:S02]  /*03b0*/  FSETP.GEU.AND P1, PT, R10, RZ, PT ;  /* 0x000000ff0a00720b */ /* 0x000fe40003f2e000 */
[----:B------:R-:W-:Y:S02]  /*03c0*/  FSEL R8, R8, RZ, P0 ;  /* 0x000000ff08087208 */ /* 0x000fe40000000000 */
[----:B------:R-:W-:Y:S01]  /*03d0*/  FSEL R9, R10, RZ, P1 ;  /* 0x000000ff0a097208 */ /* 0x000fe20000800000 */
[----:B------:R-:W-:Y:S04]  /*03e0*/  STG.E.64 desc[UR4][R2.64], R6 ;  /* 0x0000000602007986 */ /* 0x000fe8000c101b04 */
[----:B------:R-:W-:Y:S01]  /*03f0*/  STG.E.64 desc[UR4][R4.64], R8 ;  /* 0x0000000804007986 */ /* 0x000fe2000c101b04 */
[----:B------:R-:W-:Y:S05]  /*0400*/  EXIT ;  /* 0x000000000000794d */ /* 0x000fea0003800000 */
.L_x_0:
[----:B------:R-:W-:-:S00]  /*0410*/  BRA `(.L_x_0) ;  /* 0xfffffffc00fc7947 */ /* 0x000fc0000383ffff */
[----:B------:R-:W-:-:S00]  /*0420*/  NOP ;  /* 0x0000000000007918 */ /* 0x000fc00000000000 */
        /* <DEDUP_REMOVED lines=13> */
.L_x_1:


//--------------------- .nv.global.init           --------------------------
	.section	.nv.global.init,"aw",@progbits
.nv.global.init:
	.type		_$_str,@object
	.size		_$_str,(_$_str_$_2 - _$_str)
_$_str:
        /*0000*/ 	.byte	0x5f, 0x5f, 0x43, 0x55, 0x44, 0x41, 0x5f, 0x46, 0x54, 0x5a, 0x00
	.type		_$_str_$_2,@object
	.size		_$_str_$_2,(.L_1 - _$_str_$_2)
_$_str_$_2:
        /*000b*/ 	.byte	0x5f, 0x5f, 0x43, 0x55, 0x44, 0x41, 0x5f, 0x50, 0x52, 0x45, 0x43, 0x5f, 0x53, 0x51, 0x52, 0x54
        /*001b*/ 	.byte	0x00
.L_1:


//--------------------- .nv.constant0.triton_poi_fused__native_batch_norm_legit_no_training_convolution_relu_0 --------------------------
	.section	.nv.constant0.triton_poi_fused__native_batch_norm_legit_no_training_convolution_relu_0,"a",@progbits
	.sectionflags	@""
	.align	4
.nv.constant0.triton_poi_fused__native_batch_norm_legit_no_training_convolution_relu_0:
	.zero		588
